//
// Generated by NVIDIA NVVM Compiler
//
// Compiler Build ID: CL-36424714
// Cuda compilation tools, release 13.0, V13.0.88
// Based on NVVM 20.0.0
//

.version 9.0
.target sm_100
.address_size 64

	// .globl	_Z10AddElementPfS_S_

.visible .entry _Z10AddElementPfS_S_(
	.param .u64 .ptr .align 1 _Z10AddElementPfS_S__param_0,
	.param .u64 .ptr .align 1 _Z10AddElementPfS_S__param_1,
	.param .u64 .ptr .align 1 _Z10AddElementPfS_S__param_2
)
{
	.reg .pred 	%p<4>;
	.reg .b32 	%r<10>;
	.reg .b32 	%f<4>;
	.reg .b64 	%rd<11>;

	ld.param.u64 	%rd1, [_Z10AddElementPfS_S__param_0];
	ld.param.u64 	%rd2, [_Z10AddElementPfS_S__param_1];
	ld.param.u64 	%rd3, [_Z10AddElementPfS_S__param_2];
	mov.u32 	%r2, %ctaid.y;
	mov.u32 	%r3, %ntid.y;
	mov.u32 	%r4, %tid.y;
	mad.lo.s32 	%r5, %r2, %r3, %r4;
	mov.u32 	%r6, %ctaid.x;
	mov.u32 	%r7, %ntid.x;
	mov.u32 	%r8, %tid.x;
	mad.lo.s32 	%r9, %r6, %r7, %r8;
	mad.lo.s32 	%r1, %r5, 125, %r9;
	setp.gt.u32 	%p1, %r5, 124;
	setp.gt.s32 	%p2, %r9, 124;
	or.pred  	%p3, %p1, %p2;
	@%p3 bra 	$L__BB0_2;
	cvta.to.global.u64 	%rd4, %rd2;
	cvta.to.global.u64 	%rd5, %rd3;
	cvta.to.global.u64 	%rd6, %rd1;
	mul.wide.s32 	%rd7, %r1, 4;
	add.s64 	%rd8, %rd4, %rd7;
	ld.global.f32 	%f1, [%rd8];
	add.s64 	%rd9, %rd5, %rd7;
	ld.global.f32 	%f2, [%rd9];
	add.f32 	%f3, %f1, %f2;
	add.s64 	%rd10, %rd6, %rd7;
	st.global.f32 	[%rd10], %f3;
$L__BB0_2:
	ret;

}
	// .globl	_Z6AddRowPfS_S_
.visible .entry _Z6AddRowPfS_S_(
	.param .u64 .ptr .align 1 _Z6AddRowPfS_S__param_0,
	.param .u64 .ptr .align 1 _Z6AddRowPfS_S__param_1,
	.param .u64 .ptr .align 1 _Z6AddRowPfS_S__param_2
)
{
	.reg .pred 	%p<3>;
	.reg .b32 	%r<10>;
	.reg .b32 	%f<13>;
	.reg .b64 	%rd<21>;

	ld.param.u64 	%rd10, [_Z6AddRowPfS_S__param_0];
	ld.param.u64 	%rd11, [_Z6AddRowPfS_S__param_1];
	ld.param.u64 	%rd12, [_Z6AddRowPfS_S__param_2];
	mov.u32 	%r4, %ctaid.y;
	mov.u32 	%r5, %ntid.y;
	mov.u32 	%r6, %tid.y;
	mad.lo.s32 	%r1, %r4, %r5, %r6;
	setp.gt.u32 	%p1, %r1, 124;
	@%p1 bra 	$L__BB1_4;
	mul.lo.s32 	%r8, %r1, 125;
	mul.wide.u32 	%rd13, %r8, 4;
	add.s64 	%rd14, %rd13, 8;
	cvta.to.global.u64 	%rd15, %rd11;
	add.s64 	%rd20, %rd15, %rd14;
	cvta.to.global.u64 	%rd16, %rd12;
	add.s64 	%rd19, %rd16, %rd14;
	cvta.to.global.u64 	%rd17, %rd10;
	add.s64 	%rd18, %rd17, %rd14;
	mov.b32 	%r9, 0;
$L__BB1_2:
	ld.global.f32 	%f1, [%rd20+-8];
	ld.global.f32 	%f2, [%rd19+-8];
	add.f32 	%f3, %f1, %f2;
	st.global.f32 	[%rd18+-8], %f3;
	setp.eq.s32 	%p2, %r9, 124;
	@%p2 bra 	$L__BB1_4;
	ld.global.f32 	%f4, [%rd20+-4];
	ld.global.f32 	%f5, [%rd19+-4];
	add.f32 	%f6, %f4, %f5;
	st.global.f32 	[%rd18+-4], %f6;
	ld.global.f32 	%f7, [%rd20];
	ld.global.f32 	%f8, [%rd19];
	add.f32 	%f9, %f7, %f8;
	st.global.f32 	[%rd18], %f9;
	ld.global.f32 	%f10, [%rd20+4];
	ld.global.f32 	%f11, [%rd19+4];
	add.f32 	%f12, %f10, %f11;
	st.global.f32 	[%rd18+4], %f12;
	add.s32 	%r9, %r9, 4;
	add.s64 	%rd20, %rd20, 16;
	add.s64 	%rd19, %rd19, 16;
	add.s64 	%rd18, %rd18, 16;
	bra.uni 	$L__BB1_2;
$L__BB1_4:
	ret;

}
	// .globl	_Z9addColumnPfS_S_
.visible .entry _Z9addColumnPfS_S_(
	.param .u64 .ptr .align 1 _Z9addColumnPfS_S__param_0,
	.param .u64 .ptr .align 1 _Z9addColumnPfS_S__param_1,
	.param .u64 .ptr .align 1 _Z9addColumnPfS_S__param_2
)
{
	.reg .pred 	%p<3>;
	.reg .b32 	%r<12>;
	.reg .b32 	%f<13>;
	.reg .b64 	%rd<14>;

	ld.param.u64 	%rd7, [_Z9addColumnPfS_S__param_0];
	ld.param.u64 	%rd8, [_Z9addColumnPfS_S__param_1];
	ld.param.u64 	%rd9, [_Z9addColumnPfS_S__param_2];
	mov.u32 	%r6, %ctaid.x;
	mov.u32 	%r7, %ntid.x;
	mov.u32 	%r8, %tid.x;
	mad.lo.s32 	%r10, %r6, %r7, %r8;
	setp.gt.s32 	%p1, %r10, 124;
	@%p1 bra 	$L__BB2_4;
	cvta.to.global.u64 	%rd10, %rd8;
	add.s64 	%rd1, %rd10, 1000;
	cvta.to.global.u64 	%rd11, %rd9;
	add.s64 	%rd2, %rd11, 1000;
	cvta.to.global.u64 	%rd12, %rd7;
	add.s64 	%rd3, %rd12, 1000;
	mov.b32 	%r11, 0;
$L__BB2_2:
	mul.wide.s32 	%rd13, %r10, 4;
	add.s64 	%rd4, %rd1, %rd13;
	add.s64 	%rd5, %rd2, %rd13;
	add.s64 	%rd6, %rd3, %rd13;
	ld.global.f32 	%f1, [%rd4+-1000];
	ld.global.f32 	%f2, [%rd5+-1000];
	add.f32 	%f3, %f1, %f2;
	st.global.f32 	[%rd6+-1000], %f3;
	setp.eq.s32 	%p2, %r11, 124;
	@%p2 bra 	$L__BB2_4;
	ld.global.f32 	%f4, [%rd4+-500];
	ld.global.f32 	%f5, [%rd5+-500];
	add.f32 	%f6, %f4, %f5;
	st.global.f32 	[%rd6+-500], %f6;
	ld.global.f32 	%f7, [%rd4];
	ld.global.f32 	%f8, [%rd5];
	add.f32 	%f9, %f7, %f8;
	st.global.f32 	[%rd6], %f9;
	ld.global.f32 	%f10, [%rd4+500];
	ld.global.f32 	%f11, [%rd5+500];
	add.f32 	%f12, %f10, %f11;
	st.global.f32 	[%rd6+500], %f12;
	add.s32 	%r11, %r11, 4;
	add.s32 	%r10, %r10, 500;
	bra.uni 	$L__BB2_2;
$L__BB2_4:
	ret;

}


// ===== COMPILED SASS (sm_100) =====

	.target	sm_100

	.elftype	@"ET_EXEC"


//--------------------- .note.nv.tkinfo           --------------------------
	.section	.note.nv.tkinfo,"",@"SHT_NOTE"
	.sectionflags	@"SHF_NOTE_NV_TKINFO"
	.tkinfo
        /*0018*/ 	.word	0x00000002
        /*0030*/ 	.string	""
        /*0030*/ 	.string	"ptxas"
        /*0030*/ 	.string	"Cuda compilation tools, release 13.0, V13.0.88"
        /*0030*/ 	.string	"Build cuda_13.0.r13.0/compiler.36424714_0"
        /*0030*/ 	.string	"-arch sm_100 -m 64 "



//--------------------- .note.nv.cuinfo           --------------------------
	.section	.note.nv.cuinfo,"",@"SHT_NOTE"
	.sectionflags	@"SHF_NOTE_NV_CUINFO"
        /*0018*/ 	.short	0x0002
        /*001a*/ 	.short	0x0064
        /*001c*/ 	.short	0x0082
	.zero		2


//--------------------- .nv.info                  --------------------------
	.section	.nv.info,"",@"SHT_CUDA_INFO"
	.align	4


	//----- nvinfo : EIATTR_REGCOUNT
	.align		4
        /*0000*/ 	.byte	0x04, 0x2f
        /*0002*/ 	.short	(.L_1 - .L_0)
	.align		4
.L_0:
        /*0004*/ 	.word	index@(_Z10AddElementPfS_S_)
        /*0008*/ 	.word	0x0000000c


	//----- nvinfo : EIATTR_FRAME_SIZE
	.align		4
.L_1:
        /*000c*/ 	.byte	0x04, 0x11
        /*000e*/ 	.short	(.L_3 - .L_2)
	.align		4
.L_2:
        /*0010*/ 	.word	index@(_Z10AddElementPfS_S_)
        /*0014*/ 	.word	0x00000000


	//----- nvinfo : EIATTR_REGCOUNT
	.align		4
.L_3:
        /*0018*/ 	.byte	0x04, 0x2f
        /*001a*/ 	.short	(.L_5 - .L_4)
	.align		4
.L_4:
        /*001c*/ 	.word	index@(_Z6AddRowPfS_S_)
        /*0020*/ 	.word	0x00000014


	//----- nvinfo : EIATTR_FRAME_SIZE
	.align		4
.L_5:
        /*0024*/ 	.byte	0x04, 0x11
        /*0026*/ 	.short	(.L_7 - .L_6)
	.align		4
.L_6:
        /*0028*/ 	.word	index@(_Z6AddRowPfS_S_)
        /*002c*/ 	.word	0x00000000


	//----- nvinfo : EIATTR_REGCOUNT
	.align		4
.L_7:
        /*0030*/ 	.byte	0x04, 0x2f
        /*0032*/ 	.short	(.L_9 - .L_8)
	.align		4
.L_8:
        /*0034*/ 	.word	index@(_Z9addColumnPfS_S_)
        /*0038*/ 	.word	0x00000020


	//----- nvinfo : EIATTR_FRAME_SIZE
	.align		4
.L_9:
        /*003c*/ 	.byte	0x04, 0x11
        /*003e*/ 	.short	(.L_11 - .L_10)
	.align		4
.L_10:
        /*0040*/ 	.word	index@(_Z9addColumnPfS_S_)
        /*0044*/ 	.word	0x00000000


	//----- nvinfo : EIATTR_MIN_STACK_SIZE
	.align		4
.L_11:
        /*0048*/ 	.byte	0x04, 0x12
        /*004a*/ 	.short	(.L_13 - .L_12)
	.align		4
.L_12:
        /*004c*/ 	.word	index@(_Z9addColumnPfS_S_)
        /*0050*/ 	.word	0x00000000


	//----- nvinfo : EIATTR_MIN_STACK_SIZE
	.align		4
.L_13:
        /*0054*/ 	.byte	0x04, 0x12
        /*0056*/ 	.short	(.L_15 - .L_14)
	.align		4
.L_14:
        /*0058*/ 	.word	index@(_Z6AddRowPfS_S_)
        /*005c*/ 	.word	0x00000000


	//----- nvinfo : EIATTR_MIN_STACK_SIZE
	.align		4
.L_15:
        /*0060*/ 	.byte	0x04, 0x12
        /*0062*/ 	.short	(.L_17 - .L_16)
	.align		4
.L_16:
        /*0064*/ 	.word	index@(_Z10AddElementPfS_S_)
        /*0068*/ 	.word	0x00000000
.L_17:


//--------------------- .nv.compat                --------------------------
	.section	.nv.compat,"",@"SHT_CUDA_COMPAT_INFO"
	.align	4
        /*0000*/ 	.byte	0x02, 0x09, 0x00, 0x00, 0x02, 0x02, 0x01, 0x00, 0x02, 0x05, 0x05, 0x00, 0x03, 0x07, 0x01, 0x01
        /*0010*/ 	.byte	0x02, 0x03, 0x00, 0x00, 0x02, 0x06, 0x01, 0x00, 0x04, 0x0b, 0x08, 0x00, 0x09, 0x00, 0x00, 0x00
        /*0020*/ 	.byte	0x00, 0x00, 0x00, 0x00


//--------------------- .nv.info._Z9addColumnPfS_S_ --------------------------
	.section	.nv.info._Z9addColumnPfS_S_,"",@"SHT_CUDA_INFO"
	.sectionflags	@""
	.align	4


	//----- nvinfo : EIATTR_CUDA_API_VERSION
	.align		4
        /*0000*/ 	.byte	0x04, 0x37
        /*0002*/ 	.short	(.L_19 - .L_18)
.L_18:
        /*0004*/ 	.word	0x00000082


	//----- nvinfo : EIATTR_KPARAM_INFO
	.align		4
.L_19:
        /*0008*/ 	.byte	0x04, 0x17
        /*000a*/ 	.short	(.L_21 - .L_20)
.L_20:
        /*000c*/ 	.word	0x00000000
        /*0010*/ 	.short	0x0002
        /*0012*/ 	.short	0x0010
        /*0014*/ 	.byte	0x00, 0xf5, 0x21, 0x00


	//----- nvinfo : EIATTR_KPARAM_INFO
	.align		4
.L_21:
        /*0018*/ 	.byte	0x04, 0x17
        /*001a*/ 	.short	(.L_23 - .L_22)
.L_22:
        /*001c*/ 	.word	0x00000000
        /*0020*/ 	.short	0x0001
        /*0022*/ 	.short	0x0008
        /*0024*/ 	.byte	0x00, 0xf5, 0x21, 0x00


	//----- nvinfo : EIATTR_KPARAM_INFO
	.align		4
.L_23:
        /*0028*/ 	.byte	0x04, 0x17
        /*002a*/ 	.short	(.L_25 - .L_24)
.L_24:
        /*002c*/ 	.word	0x00000000
        /*0030*/ 	.short	0x0000
        /*0032*/ 	.short	0x0000
        /*0034*/ 	.byte	0x00, 0xf5, 0x21, 0x00


	//----- nvinfo : EIATTR_SPARSE_MMA_MASK
	.align		4
.L_25:
        /*0038*/ 	.byte	0x03, 0x50
        /*003a*/ 	.short	0x0000


	//----- nvinfo : EIATTR_MAXREG_COUNT
	.align		4
        /*003c*/ 	.byte	0x03, 0x1b
        /*003e*/ 	.short	0x00ff


	//----- nvinfo : EIATTR_MERCURY_ISA_VERSION
	.align		4
        /*0040*/ 	.byte	0x03, 0x5f
        /*0042*/ 	.short	0x0101


	//----- nvinfo : EIATTR_VRC_CTA_INIT_COUNT
	.align		4
        /*0044*/ 	.byte	0x02, 0x4a
	.zero		1
	.zero		1


	//----- nvinfo : EIATTR_EXIT_INSTR_OFFSETS
	.align		4
        /*0048*/ 	.byte	0x04, 0x1c
        /*004a*/ 	.short	(.L_27 - .L_26)


	//   ....[0]....
.L_26:
        /*004c*/ 	.word	0x00000060


	//   ....[1]....
        /*0050*/ 	.word	0x00000fd0


	//----- nvinfo : EIATTR_CBANK_PARAM_SIZE
	.align		4
.L_27:
        /*0054*/ 	.byte	0x03, 0x19
        /*0056*/ 	.short	0x0018


	//----- nvinfo : EIATTR_PARAM_CBANK
	.align		4
        /*0058*/ 	.byte	0x04, 0x0a
        /*005a*/ 	.short	(.L_29 - .L_28)
	.align		4
.L_28:
        /*005c*/ 	.word	index@(.nv.constant0._Z9addColumnPfS_S_)
        /*0060*/ 	.short	0x0380
        /*0062*/ 	.short	0x0018


	//----- nvinfo : EIATTR_SW_WAR
	.align		4
.L_29:
        /*0064*/ 	.byte	0x04, 0x36
        /*0066*/ 	.short	(.L_31 - .L_30)
.L_30:
        /*0068*/ 	.word	0x00000008
.L_31:


//--------------------- .nv.info._Z6AddRowPfS_S_  --------------------------
	.section	.nv.info._Z6AddRowPfS_S_,"",@"SHT_CUDA_INFO"
	.sectionflags	@""
	.align	4


	//----- nvinfo : EIATTR_CUDA_API_VERSION
	.align		4
        /*0000*/ 	.byte	0x04, 0x37
        /*0002*/ 	.short	(.L_33 - .L_32)
.L_32:
        /*0004*/ 	.word	0x00000082


	//----- nvinfo : EIATTR_KPARAM_INFO
	.align		4
.L_33:
        /*0008*/ 	.byte	0x04, 0x17
        /*000a*/ 	.short	(.L_35 - .L_34)
.L_34:
        /*000c*/ 	.word	0x00000000
        /*0010*/ 	.short	0x0002
        /*0012*/ 	.short	0x0010
        /*0014*/ 	.byte	0x00, 0xf5, 0x21, 0x00


	//----- nvinfo : EIATTR_KPARAM_INFO
	.align		4
.L_35:
        /*0018*/ 	.byte	0x04, 0x17
        /*001a*/ 	.short	(.L_37 - .L_36)
.L_36:
        /*001c*/ 	.word	0x00000000
        /*0020*/ 	.short	0x0001
        /*0022*/ 	.short	0x0008
        /*0024*/ 	.byte	0x00, 0xf5, 0x21, 0x00


	//----- nvinfo : EIATTR_KPARAM_INFO
	.align		4
.L_37:
        /*0028*/ 	.byte	0x04, 0x17
        /*002a*/ 	.short	(.L_39 - .L_38)
.L_38:
        /*002c*/ 	.word	0x00000000
        /*0030*/ 	.short	0x0000
        /*0032*/ 	.short	0x0000
        /*0034*/ 	.byte	0x00, 0xf5, 0x21, 0x00


	//----- nvinfo : EIATTR_SPARSE_MMA_MASK
	.align		4
.L_39:
        /*0038*/ 	.byte	0x03, 0x50
        /*003a*/ 	.short	0x0000


	//----- nvinfo : EIATTR_MAXREG_COUNT
	.align		4
        /*003c*/ 	.byte	0x03, 0x1b
        /*003e*/ 	.short	0x00ff


	//----- nvinfo : EIATTR_MERCURY_ISA_VERSION
	.align		4
        /*0040*/ 	.byte	0x03, 0x5f
        /*0042*/ 	.short	0x0101


	//----- nvinfo : EIATTR_VRC_CTA_INIT_COUNT
	.align		4
        /*0044*/ 	.byte	0x02, 0x4a
	.zero		1
	.zero		1


	//----- nvinfo : EIATTR_EXIT_INSTR_OFFSETS
	.align		4
        /*0048*/ 	.byte	0x04, 0x1c
        /*004a*/ 	.short	(.L_41 - .L_40)


	//   ....[0]....
.L_40:
        /*004c*/ 	.word	0x00000060


	//   ....[1]....
        /*0050*/ 	.word	0x00000de0


	//----- nvinfo : EIATTR_CBANK_PARAM_SIZE
	.align		4
.L_41:
        /*0054*/ 	.byte	0x03, 0x19
        /*0056*/ 	.short	0x0018


	//----- nvinfo : EIATTR_PARAM_CBANK
	.align		4
        /*0058*/ 	.byte	0x04, 0x0a
        /*005a*/ 	.short	(.L_43 - .L_42)
	.align		4
.L_42:
        /*005c*/ 	.word	index@(.nv.constant0._Z6AddRowPfS_S_)
        /*0060*/ 	.short	0x0380
        /*0062*/ 	.short	0x0018


	//----- nvinfo : EIATTR_SW_WAR
	.align		4
.L_43:
        /*0064*/ 	.byte	0x04, 0x36
        /*0066*/ 	.short	(.L_45 - .L_44)
.L_44:
        /*0068*/ 	.word	0x00000008
.L_45:


//--------------------- .nv.info._Z10AddElementPfS_S_ --------------------------
	.section	.nv.info._Z10AddElementPfS_S_,"",@"SHT_CUDA_INFO"
	.sectionflags	@""
	.align	4


	//----- nvinfo : EIATTR_CUDA_API_VERSION
	.align		4
        /*0000*/ 	.byte	0x04, 0x37
        /*0002*/ 	.short	(.L_47 - .L_46)
.L_46:
        /*0004*/ 	.word	0x00000082


	//----- nvinfo : EIATTR_KPARAM_INFO
	.align		4
.L_47:
        /*0008*/ 	.byte	0x04, 0x17
        /*000a*/ 	.short	(.L_49 - .L_48)
.L_48:
        /*000c*/ 	.word	0x00000000
        /*0010*/ 	.short	0x0002
        /*0012*/ 	.short	0x0010
        /*0014*/ 	.byte	0x00, 0xf5, 0x21, 0x00


	//----- nvinfo : EIATTR_KPARAM_INFO
	.align		4
.L_49:
        /*0018*/ 	.byte	0x04, 0x17
        /*001a*/ 	.short	(.L_51 - .L_50)
.L_50:
        /*001c*/ 	.word	0x00000000
        /*0020*/ 	.short	0x0001
        /*0022*/ 	.short	0x0008
        /*0024*/ 	.byte	0x00, 0xf5, 0x21, 0x00


	//----- nvinfo : EIATTR_KPARAM_INFO
	.align		4
.L_51:
        /*0028*/ 	.byte	0x04, 0x17
        /*002a*/ 	.short	(.L_53 - .L_52)
.L_52:
        /*002c*/ 	.word	0x00000000
        /*0030*/ 	.short	0x0000
        /*0032*/ 	.short	0x0000
        /*0034*/ 	.byte	0x00, 0xf5, 0x21, 0x00


	//----- nvinfo : EIATTR_SPARSE_MMA_MASK
	.align		4
.L_53:
        /*0038*/ 	.byte	0x03, 0x50
        /*003a*/ 	.short	0x0000


	//----- nvinfo : EIATTR_MAXREG_COUNT
	.align		4
        /*003c*/ 	.byte	0x03, 0x1b
        /*003e*/ 	.short	0x00ff


	//----- nvinfo : EIATTR_MERCURY_ISA_VERSION
	.align		4
        /*0040*/ 	.byte	0x03, 0x5f
        /*0042*/ 	.short	0x0101


	//----- nvinfo : EIATTR_VRC_CTA_INIT_COUNT
	.align		4
        /*0044*/ 	.byte	0x02, 0x4a
	.zero		1
	.zero		1


	//----- nvinfo : EIATTR_EXIT_INSTR_OFFSETS
	.align		4
        /*0048*/ 	.byte	0x04, 0x1c
        /*004a*/ 	.short	(.L_55 - .L_54)


	//   ....[0]....
.L_54:
        /*004c*/ 	.word	0x000000b0


	//   ....[1]....
        /*0050*/ 	.word	0x00000180


	//----- nvinfo : EIATTR_CBANK_PARAM_SIZE
	.align		4
.L_55:
        /*0054*/ 	.byte	0x03, 0x19
        /*0056*/ 	.short	0x0018


	//----- nvinfo : EIATTR_PARAM_CBANK
	.align		4
        /*0058*/ 	.byte	0x04, 0x0a
        /*005a*/ 	.short	(.L_57 - .L_56)
	.align		4
.L_56:
        /*005c*/ 	.word	index@(.nv.constant0._Z10AddElementPfS_S_)
        /*0060*/ 	.short	0x0380
        /*0062*/ 	.short	0x0018


	//----- nvinfo : EIATTR_SW_WAR
	.align		4
.L_57:
        /*0064*/ 	.byte	0x04, 0x36
        /*0066*/ 	.short	(.L_59 - .L_58)
.L_58:
        /*0068*/ 	.word	0x00000008
.L_59:


//--------------------- .nv.callgraph             --------------------------
	.section	.nv.callgraph,"",@"SHT_CUDA_CALLGRAPH"
	.align	4
	.sectionentsize	8
	.align		4
        /*0000*/ 	.word	0x00000000
	.align		4
        /*0004*/ 	.word	0xffffffff
	.align		4
        /*0008*/ 	.word	0x00000000
	.align		4
        /*000c*/ 	.word	0xfffffffe
	.align		4
        /*0010*/ 	.word	0x00000000
	.align		4
        /*0014*/ 	.word	0xfffffffd
	.align		4
        /*0018*/ 	.word	0x00000000
	.align		4
        /*001c*/ 	.word	0xfffffffc


//--------------------- .text._Z9addColumnPfS_S_  --------------------------
	.section	.text._Z9addColumnPfS_S_,"ax",@progbits
	.align	128
        .global         _Z9addColumnPfS_S_
        .type           _Z9addColumnPfS_S_,@function
        .size           _Z9addColumnPfS_S_,(.L_x_5 - _Z9addColumnPfS_S_)
        .other          _Z9addColumnPfS_S_,@"STO_CUDA_ENTRY STV_DEFAULT"
_Z9addColumnPfS_S_:
.text._Z9addColumnPfS_S_:
[----:B------:R-:W-:Y:S01]  /*0000*/  LDC R1, c[0x0][0x37c] ;  /* 0x0000df00ff017b82 */ /* 0x000fe20000000800 */
[----:B------:R-:W0:Y:S07]  /*0010*/  S2R R0, SR_TID.X ;  /* 0x0000000000007919 */ /* 0x000e2e0000002100 */
[----:B------:R-:W0:Y:S08]  /*0020*/  S2UR UR4, SR_CTAID.X ;  /* 0x00000000000479c3 */ /* 0x000e300000002500 */
[----:B------:R-:W0:Y:S02]  /*0030*/  LDC R9, c[0x0][0x360] ;  /* 0x0000d800ff097b82 */ /* 0x000e240000000800 */
[----:B0-----:R-:W-:-:S05]  /*0040*/  IMAD R9, R9, UR4, R0 ;  /* 0x0000000409097c24 */ /* 0x001fca000f8e0200 */
[----:B------:R-:W-:-:S13]  /*0050*/  ISETP.GT.AND P0, PT, R9, 0x7c, PT ;  /* 0x0000007c0900780c */ /* 0x000fda0003f04270 */
[----:B------:R-:W-:Y:S05]  /*0060*/  @P0 EXIT ;  /* 0x000000000000094d */ /* 0x000fea0003800000 */
[----:B------:R-:W0:Y:S01]  /*0070*/  LDCU.128 UR8, c[0x0][0x380] ;  /* 0x00007000ff0877ac */ /* 0x000e220008000c00 */
[----:B------:R-:W1:Y:S01]  /*0080*/  LDCU.64 UR6, c[0x0][0x390] ;  /* 0x00007200ff0677ac */ /* 0x000e620008000a00 */
[----:B------:R-:W2:Y:S01]  /*0090*/  LDCU.64 UR12, c[0x0][0x358] ;  /* 0x00006b00ff0c77ac */ /* 0x000ea20008000a00 */
[----:B0-----:R-:W-:Y:S02]  /*00a0*/  UIADD3 UR4, UP0, UPT, UR10, 0x3e8, URZ ;  /* 0x000003e80a047890 */ /* 0x001fe4000ff1e0ff */
[----:B-1----:R-:W-:Y:S02]  /*00b0*/  UIADD3 UR6, UP1, UPT, UR6, 0x3e8, URZ ;  /* 0x000003e806067890 */ /* 0x002fe4000ff3e0ff */
[----:B------:R-:W-:Y:S02]  /*00c0*/  UIADD3.X UR5, UPT, UPT, URZ, UR11, URZ, UP0, !UPT ;  /* 0x0000000bff057290 */ /* 0x000fe400087fe4ff */
[----:B------:R-:W-:Y:S01]  /*00d0*/  MOV R2, UR4 ;  /* 0x0000000400027c02 */ /* 0x000fe20008000f00 */
[----:B------:R-:W-:Y:S01]  /*00e0*/  UIADD3.X UR7, UPT, UPT, URZ, UR7, URZ, UP1, !UPT ;  /* 0x00000007ff077290 */ /* 0x000fe20008ffe4ff */
[----:B------:R-:W-:-:S02]  /*00f0*/  MOV R4, UR6 ;  /* 0x0000000600047c02 */ /* 0x000fc40008000f00 */
[----:B------:R-:W-:-:S03]  /*0100*/  MOV R3, UR5 ;  /* 0x0000000500037c02 */ /* 0x000fc60008000f00 */
[----:B------:R-:W-:Y:S01]  /*0110*/  MOV R5, UR7 ;  /* 0x0000000700057c02 */ /* 0x000fe20008000f00 */
[----:B------:R-:W-:-:S04]  /*0120*/  IMAD.WIDE R14, R9, 0x4, R2 ;  /* 0x00000004090e7825 */ /* 0x000fc800078e0202 */
[----:B------:R-:W-:Y:S01]  /*0130*/  IMAD.WIDE R12, R9, 0x4, R4 ;  /* 0x00000004090c7825 */ /* 0x000fe200078e0204 */
[----:B--2---:R-:W2:Y:S04]  /*0140*/  LDG.E R0, desc[UR12][R14.64+-0x3e8] ;  /* 0xfffc180c0e007981 */ /* 0x004ea8000c1e1900 */
[----:B------:R-:W2:Y:S01]  /*0150*/  LDG.E R17, desc[UR12][R12.64+-0x3e8] ;  /* 0xfffc180c0c117981 */ /* 0x000ea2000c1e1900 */
[----:B------:R-:W-:-:S04]  /*0160*/  UIADD3 UR4, UP0, UPT, UR8, 0x3e8, URZ ;  /* 0x000003e808047890 */ /* 0x000fc8000ff1e0ff */
[----:B------:R-:W-:Y:S02]  /*0170*/  UIADD3.X UR5, UPT, UPT, URZ, UR9, URZ, UP0, !UPT ;  /* 0x00000009ff057290 */ /* 0x000fe400087fe4ff */
[----:B------:R-:W-:-:S04]  /*0180*/  MOV R6, UR4 ;  /* 0x0000000400067c02 */ /* 0x000fc80008000f00 */
[----:B------:R-:W-:-:S03]  /*0190*/  MOV R7, UR5 ;  /* 0x0000000500077c02 */ /* 0x000fc60008000f00 */
[----:B------:R-:W-:-:S04]  /*01a0*/  IMAD.WIDE R10, R9, 0x4, R6 ;  /* 0x00000004090a7825 */ /* 0x000fc800078e0206 */
[----:B--2---:R-:W-:-:S05]  /*01b0*/  FADD R17, R0, R17 ;  /* 0x0000001100117221 */ /* 0x004fca0000000000 */
[----:B------:R0:W-:Y:S04]  /*01c0*/  STG.E desc[UR12][R10.64+-0x3e8], R17 ;  /* 0xfffc18110a007986 */ /* 0x0001e8000c10190c */
[----:B------:R-:W2:Y:S04]  /*01d0*/  LDG.E R0, desc[UR12][R14.64+-0x1f4] ;  /* 0xfffe0c0c0e007981 */ /* 0x000ea8000c1e1900 */
[----:B------:R-:W2:Y:S02]  /*01e0*/  LDG.E R19, desc[UR12][R12.64+-0x1f4] ;  /* 0xfffe0c0c0c137981 */ /* 0x000ea4000c1e1900 */
[----:B--2---:R-:W-:-:S05]  /*01f0*/  FADD R21, R0, R19 ;  /* 0x0000001300157221 */ /* 0x004fca0000000000 */
[----:B------:R1:W-:Y:S04]  /*0200*/  STG.E desc[UR12][R10.64+-0x1f4], R21 ;  /* 0xfffe0c150a007986 */ /* 0x0003e8000c10190c */
[----:B------:R-:W2:Y:S04]  /*0210*/  LDG.E R0, desc[UR12][R14.64] ;  /* 0x0000000c0e007981 */ /* 0x000ea8000c1e1900 */
[----:B------:R-:W2:Y:S02]  /*0220*/  LDG.E R19, desc[UR12][R12.64] ;  /* 0x0000000c0c137981 */ /* 0x000ea4000c1e1900 */
[----:B--2---:R-:W-:-:S05]  /*0230*/  FADD R23, R0, R19 ;  /* 0x0000001300177221 */ /* 0x004fca0000000000 */
[----:B------:R2:W-:Y:S04]  /*0240*/  STG.E desc[UR12][R10.64], R23 ;  /* 0x000000170a007986 */ /* 0x0005e8000c10190c */
[----:B------:R-:W3:Y:S04]  /*0250*/  LDG.E R0, desc[UR12][R14.64+0x1f4] ;  /* 0x0001f40c0e007981 */ /* 0x000ee8000c1e1900 */
[----:B------:R-:W3:Y:S01]  /*0260*/  LDG.E R19, desc[UR12][R12.64+0x1f4] ;  /* 0x0001f40c0c137981 */ /* 0x000ee2000c1e1900 */
[----:B------:R-:W-:-:S05]  /*0270*/  IADD3 R9, PT, PT, R9, 0x1f4, RZ ;  /* 0x000001f409097810 */ /* 0x000fca0007ffe0ff */
[----:B0-----:R-:W-:-:S04]  /*0280*/  IMAD.WIDE R16, R9, 0x4, R2 ;  /* 0x0000000409107825 */ /* 0x001fc800078e0202 */
[----:B---3--:R-:W-:Y:S01]  /*0290*/  FADD R25, R0, R19 ;  /* 0x0000001300197221 */ /* 0x008fe20000000000 */
[----:B------:R-:W-:-:S04]  /*02a0*/  IMAD.WIDE R18, R9, 0x4, R4 ;  /* 0x0000000409127825 */ /* 0x000fc800078e0204 */
[----:B------:R2:W-:Y:S04]  /*02b0*/  STG.E desc[UR12][R10.64+0x1f4], R25 ;  /* 0x0001f4190a007986 */ /* 0x0005e8000c10190c */
[----:B------:R-:W3:Y:S04]  /*02c0*/  LDG.E R0, desc[UR12][R16.64+-0x3e8] ;  /* 0xfffc180c10007981 */ /* 0x000ee8000c1e1900 */
[----:B------:R-:W3:Y:S01]  /*02d0*/  LDG.E R27, desc[UR12][R18.64+-0x3e8] ;  /* 0xfffc180c121b7981 */ /* 0x000ee2000c1e1900 */
[----:B-1----:R-:W-:Y:S01]  /*02e0*/  IMAD.WIDE R20, R9, 0x4, R6 ;  /* 0x0000000409147825 */ /* 0x002fe200078e0206 */
[----:B------:R-:W-:-:S03]  /*02f0*/  UMOV UR4, 0x4 ;  /* 0x0000000400047882 */ /* 0x000fc60000000000 */
[----:B---3--:R-:W-:-:S05]  /*0300*/  FADD R27, R0, R27 ;  /* 0x0000001b001b7221 */ /* 0x008fca0000000000 */
[----:B------:R2:W-:Y:S02]  /*0310*/  STG.E desc[UR12][R20.64+-0x3e8], R27 ;  /* 0xfffc181b14007986 */ /* 0x0005e4000c10190c */
.L_x_0:
[----:B------:R-:W3:Y:S04]  /*0320*/  LDG.E R0, desc[UR12][R16.64+-0x1f4] ;  /* 0xfffe0c0c10007981 */ /* 0x000ee8000c1e1900 */
[----:B-12---:R-:W3:Y:S02]  /*0330*/  LDG.E R11, desc[UR12][R18.64+-0x1f4] ;  /* 0xfffe0c0c120b7981 */ /* 0x006ee4000c1e1900 */
[----:B---3--:R-:W-:-:S05]  /*0340*/  FADD R15, R0, R11 ;  /* 0x0000000b000f7221 */ /* 0x008fca0000000000 */
[----:B------:R0:W-:Y:S04]  /*0350*/  STG.E desc[UR12][R20.64+-0x1f4], R15 ;  /* 0xfffe0c0f14007986 */ /* 0x0001e8000c10190c */
[----:B------:R-:W2:Y:S04]  /*0360*/  LDG.E R0, desc[UR12][R16.64] ;  /* 0x0000000c10007981 */ /* 0x000ea8000c1e1900 */
[----:B------:R-:W2:Y:S02]  /*0370*/  LDG.E R11, desc[UR12][R18.64] ;  /* 0x0000000c120b7981 */ /* 0x000ea4000c1e1900 */
[----:B--2---:R-:W-:-:S05]  /*0380*/  FADD R23, R0, R11 ;  /* 0x0000000b00177221 */ /* 0x004fca0000000000 */
[----:B------:R1:W-:Y:S04]  /*0390*/  STG.E desc[UR12][R20.64], R23 ;  /* 0x0000001714007986 */ /* 0x0003e8000c10190c */
[----:B------:R-:W2:Y:S04]  /*03a0*/  LDG.E R0, desc[UR12][R16.64+0x1f4] ;  /* 0x0001f40c10007981 */ /* 0x000ea8000c1e1900 */
[----:B------:R-:W2:Y:S01]  /*03b0*/  LDG.E R11, desc[UR12][R18.64+0x1f4] ;  /* 0x0001f40c120b7981 */ /* 0x000ea2000c1e1900 */
[----:B------:R-:W-:-:S05]  /*03c0*/  IADD3 R27, PT, PT, R9, 0x1f4, RZ ;  /* 0x000001f4091b7810 */ /* 0x000fca0007ffe0ff */
[----:B------:R-:W-:-:S04]  /*03d0*/  IMAD.WIDE R12, R27, 0x4, R2 ;  /* 0x000000041b0c7825 */ /* 0x000fc800078e0202 */
[----:B--2---:R-:W-:Y:S01]  /*03e0*/  FADD R25, R0, R11 ;  /* 0x0000000b00197221 */ /* 0x004fe20000000000 */
[----:B------:R-:W-:-:S04]  /*03f0*/  IMAD.WIDE R10, R27, 0x4, R4 ;  /* 0x000000041b0a7825 */ /* 0x000fc800078e0204 */
[----:B------:R2:W-:Y:S04]  /*0400*/  STG.E desc[UR12][R20.64+0x1f4], R25 ;  /* 0x0001f41914007986 */ /* 0x0005e8000c10190c */
[----:B------:R-:W3:Y:S04]  /*0410*/  LDG.E R0, desc[UR12][R12.64+-0x3e8] ;  /* 0xfffc180c0c007981 */ /* 0x000ee8000c1e1900 */
[----:B------:R-:W3:Y:S01]  /*0420*/  LDG.E R29, desc[UR12][R10.64+-0x3e8] ;  /* 0xfffc180c0a1d7981 */ /* 0x000ee2000c1e1900 */
[----:B0-----:R-:W-:-:S04]  /*0430*/  IMAD.WIDE R14, R27, 0x4, R6 ;  /* 0x000000041b0e7825 */ /* 0x001fc800078e0206 */
[----:B---3--:R-:W-:-:S05]  /*0440*/  FADD R29, R0, R29 ;  /* 0x0000001d001d7221 */ /* 0x008fca0000000000 */
[----:B------:R-:W-:Y:S04]  /*0450*/  STG.E desc[UR12][R14.64+-0x3e8], R29 ;  /* 0xfffc181d0e007986 */ /* 0x000fe8000c10190c */
[----:B------:R-:W1:Y:S04]  /*0460*/  LDG.E R0, desc[UR12][R12.64+-0x1f4] ;  /* 0xfffe0c0c0c007981 */ /* 0x000e68000c1e1900 */
[----:B------:R-:W1:Y:S02]  /*0470*/  LDG.E R17, desc[UR12][R10.64+-0x1f4] ;  /* 0xfffe0c0c0a117981 */ /* 0x000e64000c1e1900 */
[----:B-1----:R-:W-:-:S05]  /*0480*/  FADD R23, R0, R17 ;  /* 0x0000001100177221 */ /* 0x002fca0000000000 */
        /* <DEDUP_REMOVED lines=13> */
[----:B0-----:R-:W3:Y:S01]  /*0560*/  LDG.E R23, desc[UR12][R16.64+-0x3e8] ;  /* 0xfffc180c10177981 */ /* 0x001ee2000c1e1900 */
[----:B------:R-:W-:-:S04]  /*0570*/  IMAD.WIDE R20, R21, 0x4, R6 ;  /* 0x0000000415147825 */ /* 0x000fc800078e0206 */
[----:B---3--:R-:W-:-:S05]  /*0580*/  FADD R23, R0, R23 ;  /* 0x0000001700177221 */ /* 0x008fca0000000000 */
[----:B------:R0:W-:Y:S04]  /*0590*/  STG.E desc[UR12][R20.64+-0x3e8], R23 ;  /* 0xfffc181714007986 */ /* 0x0001e8000c10190c */
        /* <DEDUP_REMOVED lines=8> */
[----:B------:R-:W0:Y:S04]  /*0620*/  LDG.E R0, desc[UR12][R18.64+0x1f4] ;  /* 0x0001f40c12007981 */ /* 0x000e28000c1e1900 */
[----:B------:R-:W0:Y:S01]  /*0630*/  LDG.E R11, desc[UR12][R16.64+0x1f4] ;  /* 0x0001f40c100b7981 */ /* 0x000e22000c1e1900 */
[----:B------:R-:W-:-:S05]  /*0640*/  IADD3 R15, PT, PT, R9, 0x5dc, RZ ;  /* 0x000005dc090f7810 */ /* 0x000fca0007ffe0ff */
[----:B------:R-:W-:-:S04]  /*0650*/  IMAD.WIDE R12, R15, 0x4, R2 ;  /* 0x000000040f0c7825 */ /* 0x000fc800078e0202 */
[----:B0-----:R-:W-:Y:S01]  /*0660*/  FADD R23, R0, R11 ;  /* 0x0000000b00177221 */ /* 0x001fe20000000000 */
[----:B------:R-:W-:-:S04]  /*0670*/  IMAD.WIDE R10, R15, 0x4, R4 ;  /* 0x000000040f0a7825 */ /* 0x000fc800078e0204 */
[----:B------:R0:W-:Y:S04]  /*0680*/  STG.E desc[UR12][R20.64+0x1f4], R23 ;  /* 0x0001f41714007986 */ /* 0x0001e8000c10190c */
[----:B------:R-:W3:Y:S04]  /*0690*/  LDG.E R0, desc[UR12][R12.64+-0x3e8] ;  /* 0xfffc180c0c007981 */ /* 0x000ee8000c1e1900 */
[----:B-1----:R-:W3:Y:S01]  /*06a0*/  LDG.E R25, desc[UR12][R10.64+-0x3e8] ;  /* 0xfffc180c0a197981 */ /* 0x002ee2000c1e1900 */
[----:B------:R-:W-:-:S04]  /*06b0*/  IMAD.WIDE R14, R15, 0x4, R6 ;  /* 0x000000040f0e7825 */ /* 0x000fc800078e0206 */
[----:B---3--:R-:W-:-:S05]  /*06c0*/  FADD R25, R0, R25 ;  /* 0x0000001900197221 */ /* 0x008fca0000000000 */
[----:B------:R1:W-:Y:S04]  /*06d0*/  STG.E desc[UR12][R14.64+-0x3e8], R25 ;  /* 0xfffc18190e007986 */ /* 0x0003e8000c10190c */
[----:B------:R-:W2:Y:S04]  /*06e0*/  LDG.E R0, desc[UR12][R12.64+-0x1f4] ;  /* 0xfffe0c0c0c007981 */ /* 0x000ea8000c1e1900 */
[----:B------:R-:W2:Y:S02]  /*06f0*/  LDG.E R17, desc[UR12][R10.64+-0x1f4] ;  /* 0xfffe0c0c0a117981 */ /* 0x000ea4000c1e1900 */
[----:B--2---:R-:W-:-:S05]  /*0700*/  FADD R27, R0, R17 ;  /* 0x00000011001b7221 */ /* 0x004fca0000000000 */
[----:B------:R2:W-:Y:S04]  /*0710*/  STG.E desc[UR12][R14.64+-0x1f4], R27 ;  /* 0xfffe0c1b0e007986 */ /* 0x0005e8000c10190c */
[----:B------:R-:W0:Y:S04]  /*0720*/  LDG.E R0, desc[UR12][R12.64] ;  /* 0x0000000c0c007981 */ /* 0x000e28000c1e1900 */
[----:B------:R-:W0:Y:S02]  /*0730*/  LDG.E R17, desc[UR12][R10.64] ;  /* 0x0000000c0a117981 */ /* 0x000e24000c1e1900 */
[----:B0-----:R-:W-:-:S05]  /*0740*/  FADD R23, R0, R17 ;  /* 0x0000001100177221 */ /* 0x001fca0000000000 */
[----:B------:R0:W-:Y:S04]  /*0750*/  STG.E desc[UR12][R14.64], R23 ;  /* 0x000000170e007986 */ /* 0x0001e8000c10190c */
[----:B------:R-:W1:Y:S04]  /*0760*/  LDG.E R0, desc[UR12][R12.64+0x1f4] ;  /* 0x0001f40c0c007981 */ /* 0x000e68000c1e1900 */
[----:B------:R-:W1:Y:S01]  /*0770*/  LDG.E R17, desc[UR12][R10.64+0x1f4] ;  /* 0x0001f40c0a117981 */ /* 0x000e62000c1e1900 */
[----:B------:R-:W-:-:S05]  /*0780*/  IADD3 R21, PT, PT, R9, 0x7d0, RZ ;  /* 0x000007d009157810 */ /* 0x000fca0007ffe0ff */
[----:B------:R-:W-:-:S04]  /*0790*/  IMAD.WIDE R18, R21, 0x4, R2 ;  /* 0x0000000415127825 */ /* 0x000fc800078e0202 */
[----:B-1----:R-:W-:Y:S01]  /*07a0*/  FADD R25, R0, R17 ;  /* 0x0000001100197221 */ /* 0x002fe20000000000 */
[----:B------:R-:W-:-:S04]  /*07b0*/  IMAD.WIDE R16, R21, 0x4, R4 ;  /* 0x0000000415107825 */ /* 0x000fc800078e0204 */
[----:B------:R1:W-:Y:S04]  /*07c0*/  STG.E desc[UR12][R14.64+0x1f4], R25 ;  /* 0x0001f4190e007986 */ /* 0x0003e8000c10190c */
[----:B------:R-:W3:Y:S04]  /*07d0*/  LDG.E R0, desc[UR12][R18.64+-0x3e8] ;  /* 0xfffc180c12007981 */ /* 0x000ee8000c1e1900 */
[----:B--2---:R-:W3:Y:S01]  /*07e0*/  LDG.E R27, desc[UR12][R16.64+-0x3e8] ;  /* 0xfffc180c101b7981 */ /* 0x004ee2000c1e1900 */
[----:B------:R-:W-:-:S04]  /*07f0*/  IMAD.WIDE R20, R21, 0x4, R6 ;  /* 0x0000000415147825 */ /* 0x000fc800078e0206 */
[----:B---3--:R-:W-:-:S05]  /*0800*/  FADD R27, R0, R27 ;  /* 0x0000001b001b7221 */ /* 0x008fca0000000000 */
[----:B------:R2:W-:Y:S04]  /*0810*/  STG.E desc[UR12][R20.64+-0x3e8], R27 ;  /* 0xfffc181b14007986 */ /* 0x0005e8000c10190c */
[----:B------:R-:W0:Y:S04]  /*0820*/  LDG.E R0, desc[UR12][R18.64+-0x1f4] ;  /* 0xfffe0c0c12007981 */ /* 0x000e28000c1e1900 */
[----:B------:R-:W0:Y:S02]  /*0830*/  LDG.E R11, desc[UR12][R16.64+-0x1f4] ;  /* 0xfffe0c0c100b7981 */ /* 0x000e24000c1e1900 */
[----:B0-----:R-:W-:-:S05]  /*0840*/  FADD R23, R0, R11 ;  /* 0x0000000b00177221 */ /* 0x001fca0000000000 */
[----:B------:R0:W-:Y:S04]  /*0850*/  STG.E desc[UR12][R20.64+-0x1f4], R23 ;  /* 0xfffe0c1714007986 */ /* 0x0001e8000c10190c */
[----:B------:R-:W1:Y:S04]  /*0860*/  LDG.E R0, desc[UR12][R18.64] ;  /* 0x0000000c12007981 */ /* 0x000e68000c1e1900 */
[----:B------:R-:W1:Y:S02]  /*0870*/  LDG.E R11, desc[UR12][R16.64] ;  /* 0x0000000c100b7981 */ /* 0x000e64000c1e1900 */
[----:B-1----:R-:W-:-:S05]  /*0880*/  FADD R25, R0, R11 ;  /* 0x0000000b00197221 */ /* 0x002fca0000000000 */
        /* <DEDUP_REMOVED lines=67> */
[----:B------:R-:W-:Y:S04]  /*0cc0*/  STG.E desc[UR12][R14.64+0x1f4], R27 ;  /* 0x0001f41b0e007986 */ /* 0x000fe8000c10190c */
[----:B------:R-:W2:Y:S04]  /*0cd0*/  LDG.E R0, desc[UR12][R18.64+-0x3e8] ;  /* 0xfffc180c12007981 */ /* 0x000ea8000c1e1900 */
[----:B0-----:R-:W2:Y:S01]  /*0ce0*/  LDG.E R23, desc[UR12][R16.64+-0x3e8] ;  /* 0xfffc180c10177981 */ /* 0x001ea2000c1e1900 */
[----:B------:R-:W-:-:S04]  /*0cf0*/  IMAD.WIDE R20, R21, 0x4, R6 ;  /* 0x0000000415147825 */ /* 0x000fc800078e0206 */
[----:B--2---:R-:W-:-:S05]  /*0d00*/  FADD R23, R0, R23 ;  /* 0x0000001700177221 */ /* 0x004fca0000000000 */
[----:B------:R0:W-:Y:S04]  /*0d10*/  STG.E desc[UR12][R20.64+-0x3e8], R23 ;  /* 0xfffc181714007986 */ /* 0x0001e8000c10190c */
[----:B------:R-:W2:Y:S04]  /*0d20*/  LDG.E R0, desc[UR12][R18.64+-0x1f4] ;  /* 0xfffe0c0c12007981 */ /* 0x000ea8000c1e1900 */
[----:B------:R-:W2:Y:S02]  /*0d30*/  LDG.E R11, desc[UR12][R16.64+-0x1f4] ;  /* 0xfffe0c0c100b7981 */ /* 0x000ea4000c1e1900 */
[----:B--2---:R-:W-:-:S05]  /*0d40*/  FADD R11, R0, R11 ;  /* 0x0000000b000b7221 */ /* 0x004fca0000000000 */
[----:B------:R2:W-:Y:S04]  /*0d50*/  STG.E desc[UR12][R20.64+-0x1f4], R11 ;  /* 0xfffe0c0b14007986 */ /* 0x0005e8000c10190c */
[----:B------:R-:W1:Y:S04]  /*0d60*/  LDG.E R0, desc[UR12][R18.64] ;  /* 0x0000000c12007981 */ /* 0x000e68000c1e1900 */
[----:B------:R-:W1:Y:S02]  /*0d70*/  LDG.E R13, desc[UR12][R16.64] ;  /* 0x0000000c100d7981 */ /* 0x000e64000c1e1900 */
[----:B-1----:R-:W-:-:S05]  /*0d80*/  FADD R25, R0, R13 ;  /* 0x0000000d00197221 */ /* 0x002fca0000000000 */
[----:B------:R1:W-:Y:S04]  /*0d90*/  STG.E desc[UR12][R20.64], R25 ;  /* 0x0000001914007986 */ /* 0x0003e8000c10190c */
[----:B------:R-:W3:Y:S04]  /*0da0*/  LDG.E R0, desc[UR12][R18.64+0x1f4] ;  /* 0x0001f40c12007981 */ /* 0x000ee8000c1e1900 */
[----:B------:R-:W3:Y:S01]  /*0db0*/  LDG.E R13, desc[UR12][R16.64+0x1f4] ;  /* 0x0001f40c100d7981 */ /* 0x000ee2000c1e1900 */
[----:B0-----:R-:W-:-:S05]  /*0dc0*/  IADD3 R23, PT, PT, R9, 0x1194, RZ ;  /* 0x0000119409177810 */ /* 0x001fca0007ffe0ff */
[----:B------:R-:W-:-:S04]  /*0dd0*/  IMAD.WIDE R14, R23, 0x4, R2 ;  /* 0x00000004170e7825 */ /* 0x000fc800078e0202 */
[----:B---3--:R-:W-:Y:S01]  /*0de0*/  FADD R27, R0, R13 ;  /* 0x0000000d001b7221 */ /* 0x008fe20000000000 */
[----:B------:R-:W-:-:S04]  /*0df0*/  IMAD.WIDE R12, R23, 0x4, R4 ;  /* 0x00000004170c7825 */ /* 0x000fc800078e0204 */
[----:B------:R0:W-:Y:S04]  /*0e00*/  STG.E desc[UR12][R20.64+0x1f4], R27 ;  /* 0x0001f41b14007986 */ /* 0x0001e8000c10190c */
[----:B------:R-:W3:Y:S04]  /*0e10*/  LDG.E R0, desc[UR12][R14.64+-0x3e8] ;  /* 0xfffc180c0e007981 */ /* 0x000ee8000c1e1900 */
[----:B------:R-:W3:Y:S01]  /*0e20*/  LDG.E R29, desc[UR12][R12.64+-0x3e8] ;  /* 0xfffc180c0c1d7981 */ /* 0x000ee2000c1e1900 */
[----:B--2---:R-:W-:-:S04]  /*0e30*/  IMAD.WIDE R10, R23, 0x4, R6 ;  /* 0x00000004170a7825 */ /* 0x004fc800078e0206 */
[----:B---3--:R-:W-:-:S05]  /*0e40*/  FADD R29, R0, R29 ;  /* 0x0000001d001d7221 */ /* 0x008fca0000000000 */
[----:B------:R-:W-:Y:S04]  /*0e50*/  STG.E desc[UR12][R10.64+-0x3e8], R29 ;  /* 0xfffc181d0a007986 */ /* 0x000fe8000c10190c */
        /* <DEDUP_REMOVED lines=16> */
[----:B--2---:R-:W3:Y:S01]  /*0f60*/  LDG.E R23, desc[UR12][R18.64+-0x3e8] ;  /* 0xfffc180c12177981 */ /* 0x004ee2000c1e1900 */
[----:B------:R-:W-:Y:S01]  /*0f70*/  IMAD.WIDE R20, R9, 0x4, R6 ;  /* 0x0000000409147825 */ /* 0x000fe200078e0206 */
[----:B------:R-:W-:-:S04]  /*0f80*/  UIADD3 UR4, UPT, UPT, UR4, 0x28, URZ ;  /* 0x0000002804047890 */ /* 0x000fc8000fffe0ff */
[----:B------:R-:W-:Y:S01]  /*0f90*/  UISETP.NE.AND UP0, UPT, UR4, 0x7c, UPT ;  /* 0x0000007c0400788c */ /* 0x000fe2000bf05270 */
[----:B---3--:R-:W-:-:S05]  /*0fa0*/  FADD R23, R0, R23 ;  /* 0x0000001700177221 */ /* 0x008fca0000000000 */
[----:B------:R1:W-:Y:S03]  /*0fb0*/  STG.E desc[UR12][R20.64+-0x3e8], R23 ;  /* 0xfffc181714007986 */ /* 0x0003e6000c10190c */
[----:B------:R-:W-:Y:S05]  /*0fc0*/  BRA.U UP0, `(.L_x_0) ;  /* 0xfffffff100d47547 */ /* 0x000fea000b83ffff */
[----:B------:R-:W-:Y:S05]  /*0fd0*/  EXIT ;  /* 0x000000000000794d */ /* 0x000fea0003800000 */
.L_x_1:
[----:B------:R-:W-:-:S00]  /*0fe0*/  BRA `(.L_x_1) ;  /* 0xfffffffc00fc7947 */ /* 0x000fc0000383ffff */
[----:B------:R-:W-:-:S00]  /*0ff0*/  NOP ;  /* 0x0000000000007918 */ /* 0x000fc00000000000 */
        /* <DEDUP_REMOVED lines=8> */
.L_x_5:


//--------------------- .text._Z6AddRowPfS_S_     --------------------------
	.section	.text._Z6AddRowPfS_S_,"ax",@progbits
	.align	128
        .global         _Z6AddRowPfS_S_
        .type           _Z6AddRowPfS_S_,@function
        .size           _Z6AddRowPfS_S_,(.L_x_6 - _Z6AddRowPfS_S_)
        .other          _Z6AddRowPfS_S_,@"STO_CUDA_ENTRY STV_DEFAULT"
_Z6AddRowPfS_S_:
.text._Z6AddRowPfS_S_:
[----:B------:R-:W-:Y:S01]  /*0000*/  LDC R1, c[0x0][0x37c] ;  /* 0x0000df00ff017b82 */ /* 0x000fe20000000800 */
[----:B------:R-:W0:Y:S07]  /*0010*/  S2R R3, SR_TID.Y ;  /* 0x0000000000037919 */ /* 0x000e2e0000002200 */
[----:B------:R-:W0:Y:S08]  /*0020*/  S2UR UR4, SR_CTAID.Y ;  /* 0x00000000000479c3 */ /* 0x000e300000002600 */
[----:B------:R-:W0:Y:S02]  /*0030*/  LDC R0, c[0x0][0x364] ;  /* 0x0000d900ff007b82 */ /* 0x000e240000000800 */
[----:B0-----:R-:W-:-:S05]  /*0040*/  IMAD R0, R0, UR4, R3 ;  /* 0x0000000400007c24 */ /* 0x001fca000f8e0203 */
[----:B------:R-:W-:-:S13]  /*0050*/  ISETP.GT.U32.AND P0, PT, R0, 0x7c, PT ;  /* 0x0000007c0000780c */ /* 0x000fda0003f04070 */
[----:B------:R-:W-:Y:S05]  /*0060*/  @P0 EXIT ;  /* 0x000000000000094d */ /* 0x000fea0003800000 */
[----:B------:R-:W0:Y:S01]  /*0070*/  LDCU.128 UR8, c[0x0][0x380] ;  /* 0x00007000ff0877ac */ /* 0x000e220008000c00 */
[----:B------:R-:W-:Y:S01]  /*0080*/  HFMA2 R6, -RZ, RZ, 0, 4.76837158203125e-07 ;  /* 0x00000008ff067431 */ /* 0x000fe200000001ff */
[----:B------:R-:W-:Y:S01]  /*0090*/  MOV R7, 0x0 ;  /* 0x0000000000077802 */ /* 0x000fe20000000f00 */
[----:B------:R-:W-:Y:S01]  /*00a0*/  IMAD R3, R0, 0x7d, RZ ;  /* 0x0000007d00037824 */ /* 0x000fe200078e02ff */
[----:B------:R-:W1:Y:S01]  /*00b0*/  LDCU.64 UR4, c[0x0][0x390] ;  /* 0x00007200ff0477ac */ /* 0x000e620008000a00 */
[----:B------:R-:W2:Y:S02]  /*00c0*/  LDCU.64 UR6, c[0x0][0x358] ;  /* 0x00006b00ff0677ac */ /* 0x000ea40008000a00 */
[----:B------:R-:W-:-:S03]  /*00d0*/  IMAD.WIDE.U32 R6, R3, 0x4, R6 ;  /* 0x0000000403067825 */ /* 0x000fc600078e0006 */
[C---:B0-----:R-:W-:Y:S02]  /*00e0*/  IADD3 R4, P0, PT, R6.reuse, UR10, RZ ;  /* 0x0000000a06047c10 */ /* 0x041fe4000ff1e0ff */
[----:B-1----:R-:W-:Y:S02]  /*00f0*/  IADD3 R2, P1, PT, R6, UR4, RZ ;  /* 0x0000000406027c10 */ /* 0x002fe4000ff3e0ff */
[C---:B------:R-:W-:Y:S02]  /*0100*/  IADD3.X R5, PT, PT, R7.reuse, UR11, RZ, P0, !PT ;  /* 0x0000000b07057c10 */ /* 0x040fe400087fe4ff */
[----:B------:R-:W-:-:S03]  /*0110*/  IADD3.X R3, PT, PT, R7, UR5, RZ, P1, !PT ;  /* 0x0000000507037c10 */ /* 0x000fc60008ffe4ff */
[----:B--2---:R-:W2:Y:S04]  /*0120*/  LDG.E R0, desc[UR6][R4.64+-0x8] ;  /* 0xfffff80604007981 */ /* 0x004ea8000c1e1900 */
[----:B------:R-:W2:Y:S01]  /*0130*/  LDG.E R9, desc[UR6][R2.64+-0x8] ;  /* 0xfffff80602097981 */ /* 0x000ea2000c1e1900 */
[----:B------:R-:W-:-:S04]  /*0140*/  IADD3 R6, P0, PT, R6, UR8, RZ ;  /* 0x0000000806067c10 */ /* 0x000fc8000ff1e0ff */
[----:B------:R-:W-:Y:S01]  /*0150*/  IADD3.X R7, PT, PT, R7, UR9, RZ, P0, !PT ;  /* 0x0000000907077c10 */ /* 0x000fe200087fe4ff */
        /* <DEDUP_REMOVED lines=11> */
[----:B------:R-:W3:Y:S02]  /*0210*/  LDG.E R15, desc[UR6][R2.64+0x4] ;  /* 0x00000406020f7981 */ /* 0x000ee4000c1e1900 */
[----:B---3--:R-:W-:-:S05]  /*0220*/  FADD R15, R0, R15 ;  /* 0x0000000f000f7221 */ /* 0x008fca0000000000 */
[----:B------:R3:W-:Y:S04]  /*0230*/  STG.E desc[UR6][R6.64+0x4], R15 ;  /* 0x0000040f06007986 */ /* 0x0007e8000c101906 */
[----:B------:R-:W4:Y:S04]  /*0240*/  LDG.E R0, desc[UR6][R4.64+0x8] ;  /* 0x0000080604007981 */ /* 0x000f28000c1e1900 */
[----:B0-----:R-:W4:Y:S01]  /*0250*/  LDG.E R9, desc[UR6][R2.64+0x8] ;  /* 0x0000080602097981 */ /* 0x001f22000c1e1900 */
[----:B------:R-:W-:Y:S01]  /*0260*/  IADD3 R10, P0, PT, R4, 0x10, RZ ;  /* 0x00000010040a7810 */ /* 0x000fe20007f1e0ff */
[----:B------:R-:W-:Y:S01]  /*0270*/  UMOV UR4, 0x4 ;  /* 0x0000000400047882 */ /* 0x000fe20000000000 */
[----:B------:R-:W-:-:S02]  /*0280*/  IADD3 R8, P2, PT, R6, 0x10, RZ ;  /* 0x0000001006087810 */ /* 0x000fc40007f5e0ff */
[----:B------:R-:W-:Y:S02]  /*0290*/  IADD3.X R17, PT, PT, RZ, R5, RZ, P0, !PT ;  /* 0x00000005ff117210 */ /* 0x000fe400007fe4ff */
[----:B-1----:R-:W-:Y:S01]  /*02a0*/  IADD3.X R11, PT, PT, RZ, R7, RZ, P2, !PT ;  /* 0x00000007ff0b7210 */ /* 0x002fe200017fe4ff */
[----:B----4-:R-:W-:Y:S01]  /*02b0*/  FADD R9, R0, R9 ;  /* 0x0000000900097221 */ /* 0x010fe20000000000 */
[----:B------:R-:W-:-:S04]  /*02c0*/  IADD3 R0, P1, PT, R2, 0x10, RZ ;  /* 0x0000001002007810 */ /* 0x000fc80007f3e0ff */
[----:B------:R3:W-:Y:S01]  /*02d0*/  STG.E desc[UR6][R6.64+0x8], R9 ;  /* 0x0000080906007986 */ /* 0x0007e2000c101906 */
[----:B--2---:R-:W-:-:S08]  /*02e0*/  IADD3.X R13, PT, PT, RZ, R3, RZ, P1, !PT ;  /* 0x00000003ff0d7210 */ /* 0x004fd00000ffe4ff */
.L_x_2:
[----:B---3--:R-:W-:Y:S02]  /*02f0*/  MOV R6, R10 ;  /* 0x0000000a00067202 */ /* 0x008fe40000000f00 */
[----:B------:R-:W-:Y:S02]  /*0300*/  MOV R7, R17 ;  /* 0x0000001100077202 */ /* 0x000fe40000000f00 */
[----:B------:R-:W-:Y:S02]  /*0310*/  MOV R2, R0 ;  /* 0x0000000000027202 */ /* 0x000fe40000000f00 */
[----:B------:R-:W-:Y:S01]  /*0320*/  MOV R3, R13 ;  /* 0x0000000d00037202 */ /* 0x000fe20000000f00 */
[----:B------:R-:W2:Y:S04]  /*0330*/  LDG.E R0, desc[UR6][R6.64+-0x4] ;  /* 0xfffffc0606007981 */ /* 0x000ea8000c1e1900 */
[----:B0-----:R-:W2:Y:S01]  /*0340*/  LDG.E R5, desc[UR6][R2.64+-0x4] ;  /* 0xfffffc0602057981 */ /* 0x001ea2000c1e1900 */
[----:B------:R-:W-:Y:S01]  /*0350*/  MOV R4, R8 ;  /* 0x0000000800047202 */ /* 0x000fe20000000f00 */
[----:B--2---:R-:W-:Y:S01]  /*0360*/  FADD R9, R0, R5 ;  /* 0x0000000500097221 */ /* 0x004fe20000000000 */
[----:B------:R-:W-:-:S05]  /*0370*/  MOV R5, R11 ;  /* 0x0000000b00057202 */ /* 0x000fca0000000f00 */
        /* <DEDUP_REMOVED lines=14> */
[----:B0-----:R-:W4:Y:S02]  /*0460*/  LDG.E R9, desc[UR6][R2.64+0xc] ;  /* 0x00000c0602097981 */ /* 0x001f24000c1e1900 */
[----:B----4-:R-:W-:-:S05]  /*0470*/  FADD R9, R0, R9 ;  /* 0x0000000900097221 */ /* 0x010fca0000000000 */
[----:B------:R0:W-:Y:S04]  /*0480*/  STG.E desc[UR6][R4.64+0xc], R9 ;  /* 0x00000c0904007986 */ /* 0x0001e8000c101906 */
[----:B------:R-:W4:Y:S04]  /*0490*/  LDG.E R0, desc[UR6][R6.64+0x10] ;  /* 0x0000100606007981 */ /* 0x000f28000c1e1900 */
[----:B-1----:R-:W4:Y:S02]  /*04a0*/  LDG.E R11, desc[UR6][R2.64+0x10] ;  /* 0x00001006020b7981 */ /* 0x002f24000c1e1900 */
[----:B----4-:R-:W-:-:S05]  /*04b0*/  FADD R11, R0, R11 ;  /* 0x0000000b000b7221 */ /* 0x010fca0000000000 */
[----:B------:R1:W-:Y:S04]  /*04c0*/  STG.E desc[UR6][R4.64+0x10], R11 ;  /* 0x0000100b04007986 */ /* 0x0003e8000c101906 */
[----:B------:R-:W4:Y:S04]  /*04d0*/  LDG.E R0, desc[UR6][R6.64+0x14] ;  /* 0x0000140606007981 */ /* 0x000f28000c1e1900 */
[----:B--2---:R-:W4:Y:S02]  /*04e0*/  LDG.E R13, desc[UR6][R2.64+0x14] ;  /* 0x00001406020d7981 */ /* 0x004f24000c1e1900 */
[----:B----4-:R-:W-:-:S05]  /*04f0*/  FADD R13, R0, R13 ;  /* 0x0000000d000d7221 */ /* 0x010fca0000000000 */
[----:B------:R2:W-:Y:S04]  /*0500*/  STG.E desc[UR6][R4.64+0x14], R13 ;  /* 0x0000140d04007986 */ /* 0x0005e8000c101906 */
[----:B------:R-:W4:Y:S04]  /*0510*/  LDG.E R0, desc[UR6][R6.64+0x18] ;  /* 0x0000180606007981 */ /* 0x000f28000c1e1900 */
[----:B---3--:R-:W4:Y:S02]  /*0520*/  LDG.E R15, desc[UR6][R2.64+0x18] ;  /* 0x00001806020f7981 */ /* 0x008f24000c1e1900 */
[----:B----4-:R-:W-:-:S05]  /*0530*/  FADD R15, R0, R15 ;  /* 0x0000000f000f7221 */ /* 0x010fca0000000000 */
        /* <DEDUP_REMOVED lines=116> */
[----:B------:R-:W-:Y:S04]  /*0c80*/  STG.E desc[UR6][R4.64+0x8c], R9 ;  /* 0x00008c0904007986 */ /* 0x000fe8000c101906 */
        /* <DEDUP_REMOVED lines=8> */
[----:B------:R-:W2:Y:S04]  /*0d10*/  LDG.E R0, desc[UR6][R6.64+0x98] ;  /* 0x0000980606007981 */ /* 0x000ea8000c1e1900 */
[----:B---3--:R-:W2:Y:S01]  /*0d20*/  LDG.E R15, desc[UR6][R2.64+0x98] ;  /* 0x00009806020f7981 */ /* 0x008ea2000c1e1900 */
[----:B------:R-:W-:Y:S01]  /*0d30*/  UIADD3 UR4, UPT, UPT, UR4, 0x28, URZ ;  /* 0x0000002804047890 */ /* 0x000fe2000fffe0ff */
[----:B------:R-:W-:-:S02]  /*0d40*/  IADD3 R10, P0, PT, R6, 0xa0, RZ ;  /* 0x000000a0060a7810 */ /* 0x000fc40007f1e0ff */
[----:B------:R-:W-:Y:S01]  /*0d50*/  IADD3 R8, P2, PT, R4, 0xa0, RZ ;  /* 0x000000a004087810 */ /* 0x000fe20007f5e0ff */
[----:B------:R-:W-:Y:S01]  /*0d60*/  UISETP.NE.AND UP0, UPT, UR4, 0x7c, UPT ;  /* 0x0000007c0400788c */ /* 0x000fe2000bf05270 */
[----:B------:R-:W-:Y:S02]  /*0d70*/  IADD3.X R17, PT, PT, RZ, R7, RZ, P0, !PT ;  /* 0x00000007ff117210 */ /* 0x000fe400007fe4ff */
[----:B0-----:R-:W-:Y:S01]  /*0d80*/  IADD3.X R11, PT, PT, RZ, R5, RZ, P2, !PT ;  /* 0x00000005ff0b7210 */ /* 0x001fe200017fe4ff */
[----:B--2---:R-:W-:Y:S01]  /*0d90*/  FADD R15, R0, R15 ;  /* 0x0000000f000f7221 */ /* 0x004fe20000000000 */
[----:B------:R-:W-:-:S04]  /*0da0*/  IADD3 R0, P1, PT, R2, 0xa0, RZ ;  /* 0x000000a002007810 */ /* 0x000fc80007f3e0ff */
[----:B------:R0:W-:Y:S01]  /*0db0*/  STG.E desc[UR6][R4.64+0x98], R15 ;  /* 0x0000980f04007986 */ /* 0x0001e2000c101906 */
[----:B-1----:R-:W-:Y:S01]  /*0dc0*/  IADD3.X R13, PT, PT, RZ, R3, RZ, P1, !PT ;  /* 0x00000003ff0d7210 */ /* 0x002fe20000ffe4ff */
[----:B------:R-:W-:Y:S07]  /*0dd0*/  BRA.U UP0, `(.L_x_2) ;  /* 0xfffffff500447547 */ /* 0x000fee000b83ffff */
[----:B------:R-:W-:Y:S05]  /*0de0*/  EXIT ;  /* 0x000000000000794d */ /* 0x000fea0003800000 */
.L_x_3:
        /* <DEDUP_REMOVED lines=9> */
.L_x_6:


//--------------------- .text._Z10AddElementPfS_S_ --------------------------
	.section	.text._Z10AddElementPfS_S_,"ax",@progbits
	.align	128
        .global         _Z10AddElementPfS_S_
        .type           _Z10AddElementPfS_S_,@function
        .size           _Z10AddElementPfS_S_,(.L_x_7 - _Z10AddElementPfS_S_)
        .other          _Z10AddElementPfS_S_,@"STO_CUDA_ENTRY STV_DEFAULT"
_Z10AddElementPfS_S_:
.text._Z10AddElementPfS_S_:
[----:B------:R-:W-:Y:S01]  /*0000*/  LDC R1, c[0x0][0x37c] ;  /* 0x0000df00ff017b82 */ /* 0x000fe20000000800 */
[----:B------:R-:W0:Y:S07]  /*0010*/  S2R R2, SR_TID.X ;  /* 0x0000000000027919 */ /* 0x000e2e0000002100 */
[----:B------:R-:W1:Y:S01]  /*0020*/  LDC R0, c[0x0][0x364] ;  /* 0x0000d900ff007b82 */ /* 0x000e620000000800 */
[----:B------:R-:W1:Y:S07]  /*0030*/  S2R R3, SR_TID.Y ;  /* 0x0000000000037919 */ /* 0x000e6e0000002200 */
[----:B------:R-:W0:Y:S08]  /*0040*/  S2UR UR5, SR_CTAID.X ;  /* 0x00000000000579c3 */ /* 0x000e300000002500 */
[----:B------:R-:W0:Y:S08]  /*0050*/  LDC R7, c[0x0][0x360] ;  /* 0x0000d800ff077b82 */ /* 0x000e300000000800 */
[----:B------:R-:W1:Y:S01]  /*0060*/  S2UR UR4, SR_CTAID.Y ;  /* 0x00000000000479c3 */ /* 0x000e620000002600 */
[----:B0-----:R-:W-:-:S05]  /*0070*/  IMAD R7, R7, UR5, R2 ;  /* 0x0000000507077c24 */ /* 0x001fca000f8e0202 */
[----:B------:R-:W-:Y:S01]  /*0080*/  ISETP.GT.AND P0, PT, R7, 0x7c, PT ;  /* 0x0000007c0700780c */ /* 0x000fe20003f04270 */
[----:B-1----:R-:W-:-:S05]  /*0090*/  IMAD R0, R0, UR4, R3 ;  /* 0x0000000400007c24 */ /* 0x002fca000f8e0203 */
[----:B------:R-:W-:-:S13]  /*00a0*/  ISETP.GT.U32.OR P0, PT, R0, 0x7c, P0 ;  /* 0x0000007c0000780c */ /* 0x000fda0000704470 */
[----:B------:R-:W-:Y:S05]  /*00b0*/  @P0 EXIT ;  /* 0x000000000000094d */ /* 0x000fea0003800000 */
[----:B------:R-:W0:Y:S01]  /*00c0*/  LDC.64 R2, c[0x0][0x388] ;  /* 0x0000e200ff027b82 */ /* 0x000e220000000a00 */
[----:B------:R-:W1:Y:S01]  /*00d0*/  LDCU.64 UR4, c[0x0][0x358] ;  /* 0x00006b00ff0477ac */ /* 0x000e620008000a00 */
[----:B------:R-:W-:-:S06]  /*00e0*/  IMAD R9, R0, 0x7d, R7 ;  /* 0x0000007d00097824 */ /* 0x000fcc00078e0207 */
[----:B------:R-:W2:Y:S08]  /*00f0*/  LDC.64 R4, c[0x0][0x390] ;  /* 0x0000e400ff047b82 */ /* 0x000eb00000000a00 */
[----:B------:R-:W3:Y:S01]  /*0100*/  LDC.64 R6, c[0x0][0x380] ;  /* 0x0000e000ff067b82 */ /* 0x000ee20000000a00 */
[----:B0-----:R-:W-:-:S06]  /*0110*/  IMAD.WIDE R2, R9, 0x4, R2 ;  /* 0x0000000409027825 */ /* 0x001fcc00078e0202 */
[----:B-1----:R-:W4:Y:S01]  /*0120*/  LDG.E R2, desc[UR4][R2.64] ;  /* 0x0000000402027981 */ /* 0x002f22000c1e1900 */
[----:B--2---:R-:W-:-:S06]  /*0130*/  IMAD.WIDE R4, R9, 0x4, R4 ;  /* 0x0000000409047825 */ /* 0x004fcc00078e0204 */
[----:B------:R-:W4:Y:S01]  /*0140*/  LDG.E R5, desc[UR4][R4.64] ;  /* 0x0000000404057981 */ /* 0x000f22000c1e1900 */
[----:B---3--:R-:W-:-:S04]  /*0150*/  IMAD.WIDE R6, R9, 0x4, R6 ;  /* 0x0000000409067825 */ /* 0x008fc800078e0206 */
[----:B----4-:R-:W-:-:S05]  /*0160*/  FADD R9, R2, R5 ;  /* 0x0000000502097221 */ /* 0x010fca0000000000 */
[----:B------:R-:W-:Y:S01]  /*0170*/  STG.E desc[UR4][R6.64], R9 ;  /* 0x0000000906007986 */ /* 0x000fe2000c101904 */
[----:B------:R-:W-:Y:S05]  /*0180*/  EXIT ;  /* 0x000000000000794d */ /* 0x000fea0003800000 */
.L_x_4:
        /* <DEDUP_REMOVED lines=15> */
.L_x_7:


//--------------------- .nv.shared.reserved.0     --------------------------
	.section	.nv.shared.reserved.0,"aw",@nobits
	.weak		__nv_reservedSMEM_offset_0_alias
	.size		__nv_reservedSMEM_offset_0_alias, 0, 64
	.other		__nv_reservedSMEM_offset_0_alias,@"STO_CUDA_RESERVED_SHARED STV_DEFAULT"
__nv_reservedSMEM_offset_0_alias:
	.zero		0
	.zero		64


//--------------------- .nv.constant0._Z9addColumnPfS_S_ --------------------------
	.section	.nv.constant0._Z9addColumnPfS_S_,"a",@progbits
	.sectionflags	@""
	.align	4
.nv.constant0._Z9addColumnPfS_S_:
	.zero		920


//--------------------- .nv.constant0._Z6AddRowPfS_S_ --------------------------
	.section	.nv.constant0._Z6AddRowPfS_S_,"a",@progbits
	.sectionflags	@""
	.align	4
.nv.constant0._Z6AddRowPfS_S_:
	.zero		920


//--------------------- .nv.constant0._Z10AddElementPfS_S_ --------------------------
	.section	.nv.constant0._Z10AddElementPfS_S_,"a",@progbits
	.sectionflags	@""
	.align	4
.nv.constant0._Z10AddElementPfS_S_:
	.zero		920


//--------------------- SYMBOLS --------------------------

	.type		.nv.reservedSmem.offset0,@object
	.size		.nv.reservedSmem.offset0,0x4
